	.headerflags	@"EF_CUDA_TEXMODE_UNIFIED EF_CUDA_64BIT_ADDRESS EF_CUDA_ACCELERATORS EF_CUDA_SM90 EF_CUDA_VIRTUAL_SM(EF_CUDA_SM90)"
	.elftype	@"ET_EXEC"


//--------------------- .nv.info                  --------------------------
	.section	.nv.info,"",@"SHT_CUDA_INFO"
	.align	4


	//----- nvinfo : EIATTR_REGCOUNT
	.align		4
        /*0000*/ 	.byte	0x04, 0x2f
        /*0002*/ 	.short	(.L_3 - .L_2)
	.align		4
.L_2:
        /*0004*/ 	.word	index@(triton_poi_fused__native_batch_norm_legit_no_training_relu_2)
        /*0008*/ 	.word	0x00000012


	//----- nvinfo : EIATTR_MIN_STACK_SIZE
	.align		4
.L_3:
        /*000c*/ 	.byte	0x04, 0x12
        /*000e*/ 	.short	(.L_5 - .L_4)
	.align		4
.L_4:
        /*0010*/ 	.word	index@(triton_poi_fused__native_batch_norm_legit_no_training_relu_2)
        /*0014*/ 	.word	0x00000000


	//----- nvinfo : EIATTR_FRAME_SIZE
	.align		4
.L_5:
        /*0018*/ 	.byte	0x04, 0x11
        /*001a*/ 	.short	(.L_7 - .L_6)
	.align		4
.L_6:
        /*001c*/ 	.word	index@(triton_poi_fused__native_batch_norm_legit_no_training_relu_2)
        /*0020*/ 	.word	0x00000000


	//----- nvinfo : EIATTR_MIN_STACK_SIZE
	.align		4
.L_7:
        /*0024*/ 	.byte	0x04, 0x12
        /*0026*/ 	.short	(.L_9 - .L_8)
	.align		4
.L_8:
        /*0028*/ 	.word	index@(triton_poi_fused__native_batch_norm_legit_no_training_relu_2)
        /*002c*/ 	.word	0x00000000
.L_9:


//--------------------- .nv.info.triton_poi_fused__native_batch_norm_legit_no_training_relu_2 --------------------------
	.section	.nv.info.triton_poi_fused__native_batch_norm_legit_no_training_relu_2,"",@"SHT_CUDA_INFO"
	.sectionflags	@""
	.align	4


	//----- nvinfo : EIATTR_CUDA_API_VERSION
	.align		4
        /*0000*/ 	.byte	0x04, 0x37
        /*0002*/ 	.short	(.L_11 - .L_10)
.L_10:
        /*0004*/ 	.word	0x0000007c


	//----- nvinfo : EIATTR_KPARAM_INFO
	.align		4
.L_11:
        /*0008*/ 	.byte	0x04, 0x17
        /*000a*/ 	.short	(.L_13 - .L_12)
.L_12:
        /*000c*/ 	.word	0x00000000
        /*0010*/ 	.short	0x0006
        /*0012*/ 	.short	0x0030
        /*0014*/ 	.byte	0x00, 0xf0, 0x11, 0x00


	//----- nvinfo : EIATTR_KPARAM_INFO
	.align		4
.L_13:
        /*0018*/ 	.byte	0x04, 0x17
        /*001a*/ 	.short	(.L_15 - .L_14)
.L_14:
        /*001c*/ 	.word	0x00000000
        /*0020*/ 	.short	0x0005
        /*0022*/ 	.short	0x0028
        /*0024*/ 	.byte	0x00, 0xf4, 0x21, 0x00


	//----- nvinfo : EIATTR_KPARAM_INFO
	.align		4
.L_15:
        /*0028*/ 	.byte	0x04, 0x17
        /*002a*/ 	.short	(.L_17 - .L_16)
.L_16:
        /*002c*/ 	.word	0x00000000
        /*0030*/ 	.short	0x0004
        /*0032*/ 	.short	0x0020
        /*0034*/ 	.byte	0x00, 0xf4, 0x21, 0x00


	//----- nvinfo : EIATTR_KPARAM_INFO
	.align		4
.L_17:
        /*0038*/ 	.byte	0x04, 0x17
        /*003a*/ 	.short	(.L_19 - .L_18)
.L_18:
        /*003c*/ 	.word	0x00000000
        /*0040*/ 	.short	0x0003
        /*0042*/ 	.short	0x0018
        /*0044*/ 	.byte	0x00, 0xf4, 0x21, 0x00


	//----- nvinfo : EIATTR_KPARAM_INFO
	.align		4
.L_19:
        /*0048*/ 	.byte	0x04, 0x17
        /*004a*/ 	.short	(.L_21 - .L_20)
.L_20:
        /*004c*/ 	.word	0x00000000
        /*0050*/ 	.short	0x0002
        /*0052*/ 	.short	0x0010
        /*0054*/ 	.byte	0x00, 0xf4, 0x21, 0x00


	//----- nvinfo : EIATTR_KPARAM_INFO
	.align		4
.L_21:
        /*0058*/ 	.byte	0x04, 0x17
        /*005a*/ 	.short	(.L_23 - .L_22)
.L_22:
        /*005c*/ 	.word	0x00000000
        /*0060*/ 	.short	0x0001
        /*0062*/ 	.short	0x0008
        /*0064*/ 	.byte	0x00, 0xf4, 0x21, 0x00


	//----- nvinfo : EIATTR_KPARAM_INFO
	.align		4
.L_23:
        /*0068*/ 	.byte	0x04, 0x17
        /*006a*/ 	.short	(.L_25 - .L_24)
.L_24:
        /*006c*/ 	.word	0x00000000
        /*0070*/ 	.short	0x0000
        /*0072*/ 	.short	0x0000
        /*0074*/ 	.byte	0x00, 0xf4, 0x21, 0x00


	//----- nvinfo : EIATTR_SPARSE_MMA_MASK
	.align		4
.L_25:
        /*0078*/ 	.byte	0x03, 0x50
        /*007a*/ 	.short	0x0000


	//----- nvinfo : EIATTR_MAXREG_COUNT
	.align		4
        /*007c*/ 	.byte	0x03, 0x1b
        /*007e*/ 	.short	0x00ff


	//----- nvinfo : EIATTR_EXIT_INSTR_OFFSETS
	.align		4
        /*0080*/ 	.byte	0x04, 0x1c
        /*0082*/ 	.short	(.L_27 - .L_26)


	//   ....[0]....
.L_26:
        /*0084*/ 	.word	0x00000320


	//   ....[1]....
        /*0088*/ 	.word	0x00000340


	//----- nvinfo : EIATTR_REQNTID
	.align		4
.L_27:
        /*008c*/ 	.byte	0x04, 0x10
        /*008e*/ 	.short	(.L_29 - .L_28)
.L_28:
        /*0090*/ 	.word	0x00000080
        /*0094*/ 	.word	0x00000001
        /*0098*/ 	.word	0x00000001


	//----- nvinfo : EIATTR_CBANK_PARAM_SIZE
	.align		4
.L_29:
        /*009c*/ 	.byte	0x03, 0x19
        /*009e*/ 	.short	0x0034


	//----- nvinfo : EIATTR_PARAM_CBANK
	.align		4
        /*00a0*/ 	.byte	0x04, 0x0a
        /*00a2*/ 	.short	(.L_31 - .L_30)
	.align		4
.L_30:
        /*00a4*/ 	.word	index@(.nv.constant0.triton_poi_fused__native_batch_norm_legit_no_training_relu_2)
        /*00a8*/ 	.short	0x0210
        /*00aa*/ 	.short	0x0034


	//----- nvinfo : EIATTR_SW_WAR
	.align		4
.L_31:
        /*00ac*/ 	.byte	0x04, 0x36
        /*00ae*/ 	.short	(.L_33 - .L_32)
.L_32:
        /*00b0*/ 	.word	0x00000008
.L_33:


//--------------------- .nv.callgraph             --------------------------
	.section	.nv.callgraph,"",@"SHT_CUDA_CALLGRAPH"
	.align	4
	.sectionentsize	8
	.align		4
        /*0000*/ 	.word	0x00000000
	.align		4
        /*0004*/ 	.word	0xffffffff
	.align		4
        /*0008*/ 	.word	0x00000000
	.align		4
        /*000c*/ 	.word	0xfffffffe
	.align		4
        /*0010*/ 	.word	0x00000000
	.align		4
        /*0014*/ 	.word	0xfffffffd
	.align		4
        /*0018*/ 	.word	0x00000000
	.align		4
        /*001c*/ 	.word	0xfffffffc


//--------------------- .nv.constant4             --------------------------
	.section	.nv.constant4,"a",@progbits
	.align	8
	.align		8
.nv.constant4:
        /*0000*/ 	.dword	_$_str
	.align		8
        /*0008*/ 	.dword	_$_str_$_2


//--------------------- .text.triton_poi_fused__native_batch_norm_legit_no_training_relu_2 --------------------------
	.section	.text.triton_poi_fused__native_batch_norm_legit_no_training_relu_2,"ax",@progbits
	.align	128
        .global         triton_poi_fused__native_batch_norm_legit_no_training_relu_2
        .type           triton_poi_fused__native_batch_norm_legit_no_training_relu_2,@function
        .size           triton_poi_fused__native_batch_norm_legit_no_training_relu_2,(.L_x_1 - triton_poi_fused__native_batch_norm_legit_no_training_relu_2)
        .other          triton_poi_fused__native_batch_norm_legit_no_training_relu_2,@"STO_CUDA_ENTRY STV_DEFAULT"
triton_poi_fused__native_batch_norm_legit_no_training_relu_2:
.text.triton_poi_fused__native_batch_norm_legit_no_training_relu_2:
[----:B------:R-:W0:Y:S01]  /*0000*/  LDC R1, c[0x0][0x28] ;  /* 0x00000a00ff017b82 */ /* 0x000e220000000800 */
[----:B------:R-:W1:Y:S07]  /*0010*/  S2R R0, SR_TID.X ;  /* 0x0000000000007919 */ /* 0x000e6e0000002100 */
[----:B------:R-:W2:Y:S01]  /*0020*/  LDC.64 R8, c[0x0][0x220] ;  /* 0x00008800ff087b82 */ /* 0x000ea20000000a00 */
[----:B------:R-:W-:Y:S01]  /*0030*/  HFMA2.MMA R14, -RZ, RZ, 0, 0 ;  /* 0x00000000ff0e7435 */ /* 0x000fe200000001ff */
[----:B------:R-:W-:Y:S01]  /*0040*/  ULDC.64 UR4, c[0x0][0x208] ;  /* 0x0000820000047ab9 */ /* 0x000fe20000000a00 */
[----:B------:R-:W3:Y:S05]  /*0050*/  S2R R3, SR_CTAID.X ;  /* 0x0000000000037919 */ /* 0x000eea0000002500 */
[----:B------:R-:W4:Y:S08]  /*0060*/  LDC.64 R4, c[0x0][0x210] ;  /* 0x00008400ff047b82 */ /* 0x000f300000000a00 */
[----:B------:R-:W5:Y:S08]  /*0070*/  LDC.64 R6, c[0x0][0x218] ;  /* 0x00008600ff067b82 */ /* 0x000f700000000a00 */
[----:B------:R-:W5:Y:S01]  /*0080*/  LDC.64 R10, c[0x0][0x228] ;  /* 0x00008a00ff0a7b82 */ /* 0x000f620000000a00 */
[----:B-1----:R-:W-:-:S07]  /*0090*/  LOP3.LUT R0, R0, 0x7f, RZ, 0xc0, !PT ;  /* 0x0000007f00007812 */ /* 0x002fce00078ec0ff */
[----:B------:R-:W1:Y:S01]  /*00a0*/  LDC.64 R12, c[0x0][0x230] ;  /* 0x00008c00ff0c7b82 */ /* 0x000e620000000a00 */
[----:B---3--:R-:W-:Y:S01]  /*00b0*/  SHF.R.S32.HI R2, RZ, 0x18, R3 ;  /* 0x00000018ff027819 */ /* 0x008fe20000011403 */
[----:B------:R-:W-:-:S03]  /*00c0*/  IMAD R0, R3, 0x80, R0 ;  /* 0x0000008003007824 */ /* 0x000fc600078e0200 */
[----:B------:R-:W-:Y:S02]  /*00d0*/  SGXT R3, R2, 0x1 ;  /* 0x000000010203781a */ /* 0x000fe40000000200 */
[----:B------:R-:W-:Y:S02]  /*00e0*/  ISETP.GE.AND P0, PT, R0, 0x80, PT ;  /* 0x000000800000780c */ /* 0x000fe40003f06270 */
[----:B------:R-:W-:-:S04]  /*00f0*/  LEA.HI R3, R3, R0, RZ, 0x4 ;  /* 0x0000000003037211 */ /* 0x000fc800078f20ff */
[----:B------:R-:W-:-:S04]  /*0100*/  SHF.R.S32.HI R2, RZ, 0x4, R3 ;  /* 0x00000004ff027819 */ /* 0x000fc80000011403 */
[----:B------:R-:W-:-:S04]  /*0110*/  LEA.HI R3, R3, R2, RZ, 0x1 ;  /* 0x0000000203037211 */ /* 0x000fc800078f08ff */
[----:B------:R-:W-:-:S05]  /*0120*/  LOP3.LUT R3, R3, 0xfffffffe, RZ, 0xc0, !PT ;  /* 0xfffffffe03037812 */ /* 0x000fca00078ec0ff */
[----:B------:R-:W-:-:S04]  /*0130*/  IMAD.IADD R15, R2, 0x1, -R3 ;  /* 0x00000001020f7824 */ /* 0x000fc800078e0a03 */
[----:B--2---:R-:W-:-:S05]  /*0140*/  IMAD.WIDE R8, R15, 0x4, R8 ;  /* 0x000000040f087825 */ /* 0x004fca00078e0208 */
[----:B------:R2:W3:Y:S01]  /*0150*/  @!P0 LDG.E.EL R14, desc[UR4][R8.64] ;  /* 0x00000004080e8981 */ /* 0x0004e2000c2e1900 */
[----:B------:R-:W-:Y:S01]  /*0160*/  CS2R R2, SRZ ;  /* 0x0000000000027805 */ /* 0x000fe2000001ff00 */
[----:B----4-:R-:W-:-:S04]  /*0170*/  IMAD.WIDE R4, R0, 0x4, R4 ;  /* 0x0000000400047825 */ /* 0x010fc800078e0204 */
[C---:B-----5:R-:W-:Y:S01]  /*0180*/  IMAD.WIDE R6, R15.reuse, 0x4, R6 ;  /* 0x000000040f067825 */ /* 0x060fe200078e0206 */
[----:B------:R4:W5:Y:S03]  /*0190*/  @!P0 LDG.E R2, desc[UR4][R4.64] ;  /* 0x0000000404028981 */ /* 0x000966000c1e1900 */
[C---:B0-2---:R-:W-:Y:S01]  /*01a0*/  IMAD.WIDE R8, R15.reuse, 0x4, R10 ;  /* 0x000000040f087825 */ /* 0x045fe200078e020a */
[----:B------:R0:W5:Y:S03]  /*01b0*/  @!P0 LDG.E.EL R3, desc[UR4][R6.64] ;  /* 0x0000000406038981 */ /* 0x000166000c2e1900 */
[----:B-1----:R-:W-:Y:S01]  /*01c0*/  IMAD.WIDE R10, R15, 0x4, R12 ;  /* 0x000000040f0a7825 */ /* 0x002fe200078e020c */
[----:B------:R-:W-:Y:S01]  /*01d0*/  CS2R R12, SRZ ;  /* 0x00000000000c7805 */ /* 0x000fe2000001ff00 */
[----:B----4-:R-:W1:Y:S05]  /*01e0*/  LDC.64 R4, c[0x0][0x238] ;  /* 0x00008e00ff047b82 */ /* 0x010e6a0000000a00 */
[----:B------:R-:W2:Y:S04]  /*01f0*/  @!P0 LDG.E.EL R12, desc[UR4][R8.64] ;  /* 0x00000004080c8981 */ /* 0x000ea8000c2e1900 */
[----:B------:R-:W2:Y:S01]  /*0200*/  @!P0 LDG.E.EL R13, desc[UR4][R10.64] ;  /* 0x000000040a0d8981 */ /* 0x000ea2000c2e1900 */
[----:B0-----:R-:W-:Y:S01]  /*0210*/  MOV R6, 0x3e800000 ;  /* 0x3e80000000067802 */ /* 0x001fe20000000f00 */
[----:B---3--:R-:W-:-:S04]  /*0220*/  FADD R14, R14, 9.9999997473787516356e-06 ;  /* 0x3727c5ac0e0e7421 */ /* 0x008fc80000000000 */
[----:B------:R-:W0:Y:S01]  /*0230*/  MUFU.SQRT R15, R14 ;  /* 0x0000000e000f7308 */ /* 0x000e220000002000 */
[----:B-----5:R-:W-:Y:S01]  /*0240*/  FADD R2, -R3, R2 ;  /* 0x0000000203027221 */ /* 0x020fe20000000100 */
[C---:B0-----:R-:W-:Y:S02]  /*0250*/  FSETP.GT.AND P1, PT, R15.reuse, 8.50705917302346158658e+37, PT ;  /* 0x7e8000000f00780b */ /* 0x041fe40003f24000 */
[----:B------:R-:W-:Y:S02]  /*0260*/  FSETP.GEU.AND P2, PT, R15, 1.175494350822287508e-38, PT ;  /* 0x008000000f00780b */ /* 0x000fe40003f4e000 */
[----:B------:R-:W-:-:S09]  /*0270*/  FSEL R6, R6, 1, P1 ;  /* 0x3f80000006067808 */ /* 0x000fd20000800000 */
[----:B------:R-:W-:Y:S02]  /*0280*/  @P1 FMUL R15, R15, 0.25 ;  /* 0x3e8000000f0f1820 */ /* 0x000fe40000400000 */
[----:B------:R-:W-:Y:S02]  /*0290*/  @!P2 FMUL R6, R6, 16777216 ;  /* 0x4b8000000606a820 */ /* 0x000fe40000400000 */
[----:B------:R-:W-:-:S06]  /*02a0*/  @!P2 FMUL R15, R15, 16777216 ;  /* 0x4b8000000f0fa820 */ /* 0x000fcc0000400000 */
[----:B------:R-:W0:Y:S02]  /*02b0*/  MUFU.RCP R15, R15 ;  /* 0x0000000f000f7308 */ /* 0x000e240000001000 */
[----:B0-----:R-:W-:-:S04]  /*02c0*/  FMUL R3, R15, R6 ;  /* 0x000000060f037220 */ /* 0x001fc80000400000 */
[----:B------:R-:W-:-:S04]  /*02d0*/  FMUL R2, R2, R3 ;  /* 0x0000000302027220 */ /* 0x000fc80000400000 */
[----:B--2---:R-:W-:Y:S01]  /*02e0*/  FFMA R12, R2, R12, R13 ;  /* 0x0000000c020c7223 */ /* 0x004fe2000000000d */
[----:B-1----:R-:W-:-:S04]  /*02f0*/  IMAD.WIDE R2, R0, 0x4, R4 ;  /* 0x0000000400027825 */ /* 0x002fc800078e0204 */
[----:B------:R-:W-:-:S04]  /*0300*/  FSETP.GEU.AND P1, PT, R12, RZ, PT ;  /* 0x000000ff0c00720b */ /* 0x000fc80003f2e000 */
[----:B------:R-:W-:Y:S01]  /*0310*/  FSEL R5, R12, RZ, P1 ;  /* 0x000000ff0c057208 */ /* 0x000fe20000800000 */
[----:B------:R-:W-:Y:S08]  /*0320*/  @P0 EXIT ;  /* 0x000000000000094d */ /* 0x000ff00003800000 */
[----:B------:R-:W-:Y:S01]  /*0330*/  STG.E desc[UR4][R2.64], R5 ;  /* 0x0000000502007986 */ /* 0x000fe2000c101904 */
[----:B------:R-:W-:Y:S05]  /*0340*/  EXIT ;  /* 0x000000000000794d */ /* 0x000fea0003800000 */
.L_x_0:
[----:B------:R-:W-:-:S00]  /*0350*/  BRA `(.L_x_0) ;  /* 0xfffffffc00fc7947 */ /* 0x000fc0000383ffff */
[----:B------:R-:W-:-:S00]  /*0360*/  NOP ;  /* 0x0000000000007918 */ /* 0x000fc00000000000 */
        /* <DEDUP_REMOVED lines=9> */
.L_x_1:


//--------------------- .nv.global.init           --------------------------
	.section	.nv.global.init,"aw",@progbits
.nv.global.init:
	.type		_$_str,@object
	.size		_$_str,(_$_str_$_2 - _$_str)
_$_str:
        /*0000*/ 	.byte	0x5f, 0x5f, 0x43, 0x55, 0x44, 0x41, 0x5f, 0x46, 0x54, 0x5a, 0x00
	.type		_$_str_$_2,@object
	.size		_$_str_$_2,(.L_1 - _$_str_$_2)
_$_str_$_2:
        /*000b*/ 	.byte	0x5f, 0x5f, 0x43, 0x55, 0x44, 0x41, 0x5f, 0x50, 0x52, 0x45, 0x43, 0x5f, 0x53, 0x51, 0x52, 0x54
        /*001b*/ 	.byte	0x00
.L_1:


//--------------------- .nv.constant0.triton_poi_fused__native_batch_norm_legit_no_training_relu_2 --------------------------
	.section	.nv.constant0.triton_poi_fused__native_batch_norm_legit_no_training_relu_2,"a",@progbits
	.sectionflags	@""
	.align	4
.nv.constant0.triton_poi_fused__native_batch_norm_legit_no_training_relu_2:
	.zero		580
